//
// Generated by NVIDIA NVVM Compiler
//
// Compiler Build ID: CL-36424714
// Cuda compilation tools, release 13.0, V13.0.88
// Based on NVVM 20.0.0
//

.version 9.0
.target sm_100
.address_size 64

	// .globl	_Z8count_piPfS_Pii

.visible .entry _Z8count_piPfS_Pii(
	.param .u64 .ptr .align 1 _Z8count_piPfS_Pii_param_0,
	.param .u64 .ptr .align 1 _Z8count_piPfS_Pii_param_1,
	.param .u64 .ptr .align 1 _Z8count_piPfS_Pii_param_2,
	.param .u32 _Z8count_piPfS_Pii_param_3
)
{
	.reg .pred 	%p<14>;
	.reg .b32 	%r<51>;
	.reg .b32 	%f<37>;
	.reg .b64 	%rd<17>;

	ld.param.u64 	%rd6, [_Z8count_piPfS_Pii_param_0];
	ld.param.u64 	%rd7, [_Z8count_piPfS_Pii_param_1];
	ld.param.u64 	%rd5, [_Z8count_piPfS_Pii_param_2];
	cvta.to.global.u64 	%rd1, %rd7;
	cvta.to.global.u64 	%rd2, %rd6;
	mov.u32 	%r18, %tid.x;
	mov.u32 	%r19, %ctaid.x;
	mov.u32 	%r20, %ntid.x;
	mad.lo.s32 	%r1, %r19, %r20, %r18;
	shl.b32 	%r48, %r1, 7;
	setp.eq.s32 	%p1, %r48, 2147483520;
	mov.b32 	%r47, 0;
	@%p1 bra 	$L__BB0_6;
	add.s32 	%r23, %r48, 128;
	add.s32 	%r24, %r48, 1;
	max.s32 	%r3, %r23, %r24;
	and.b32  	%r4, %r3, 1;
	sub.s32 	%r25, %r48, %r3;
	setp.gt.u32 	%p2, %r25, -8;
	mov.b32 	%r47, 0;
	@%p2 bra 	$L__BB0_4;
	add.s32 	%r27, %r48, %r4;
	sub.s32 	%r44, %r27, %r3;
	add.s64 	%rd3, %rd2, 16;
	add.s64 	%rd4, %rd1, 16;
	mov.b32 	%r47, 0;
$L__BB0_3:
	.pragma "nounroll";
	mul.wide.s32 	%rd8, %r48, 4;
	add.s64 	%rd9, %rd3, %rd8;
	add.s64 	%rd10, %rd4, %rd8;
	ld.global.f32 	%f1, [%rd9+-16];
	ld.global.f32 	%f2, [%rd10+-16];
	mul.f32 	%f3, %f2, %f2;
	fma.rn.f32 	%f4, %f1, %f1, %f3;
	setp.lt.f32 	%p3, %f4, 0f3F800000;
	selp.u32 	%r28, 1, 0, %p3;
	add.s32 	%r29, %r47, %r28;
	ld.global.f32 	%f5, [%rd9+-12];
	ld.global.f32 	%f6, [%rd10+-12];
	mul.f32 	%f7, %f6, %f6;
	fma.rn.f32 	%f8, %f5, %f5, %f7;
	setp.lt.f32 	%p4, %f8, 0f3F800000;
	selp.u32 	%r30, 1, 0, %p4;
	add.s32 	%r31, %r29, %r30;
	ld.global.f32 	%f9, [%rd9+-8];
	ld.global.f32 	%f10, [%rd10+-8];
	mul.f32 	%f11, %f10, %f10;
	fma.rn.f32 	%f12, %f9, %f9, %f11;
	setp.lt.f32 	%p5, %f12, 0f3F800000;
	selp.u32 	%r32, 1, 0, %p5;
	add.s32 	%r33, %r31, %r32;
	ld.global.f32 	%f13, [%rd9+-4];
	ld.global.f32 	%f14, [%rd10+-4];
	mul.f32 	%f15, %f14, %f14;
	fma.rn.f32 	%f16, %f13, %f13, %f15;
	setp.lt.f32 	%p6, %f16, 0f3F800000;
	selp.u32 	%r34, 1, 0, %p6;
	add.s32 	%r35, %r33, %r34;
	ld.global.f32 	%f17, [%rd9];
	ld.global.f32 	%f18, [%rd10];
	mul.f32 	%f19, %f18, %f18;
	fma.rn.f32 	%f20, %f17, %f17, %f19;
	setp.lt.f32 	%p7, %f20, 0f3F800000;
	selp.u32 	%r36, 1, 0, %p7;
	add.s32 	%r37, %r35, %r36;
	ld.global.f32 	%f21, [%rd9+4];
	ld.global.f32 	%f22, [%rd10+4];
	mul.f32 	%f23, %f22, %f22;
	fma.rn.f32 	%f24, %f21, %f21, %f23;
	setp.lt.f32 	%p8, %f24, 0f3F800000;
	selp.u32 	%r38, 1, 0, %p8;
	add.s32 	%r39, %r37, %r38;
	ld.global.f32 	%f25, [%rd9+8];
	ld.global.f32 	%f26, [%rd10+8];
	mul.f32 	%f27, %f26, %f26;
	fma.rn.f32 	%f28, %f25, %f25, %f27;
	setp.lt.f32 	%p9, %f28, 0f3F800000;
	selp.u32 	%r40, 1, 0, %p9;
	add.s32 	%r41, %r39, %r40;
	ld.global.f32 	%f29, [%rd9+12];
	ld.global.f32 	%f30, [%rd10+12];
	mul.f32 	%f31, %f30, %f30;
	fma.rn.f32 	%f32, %f29, %f29, %f31;
	setp.lt.f32 	%p10, %f32, 0f3F800000;
	selp.u32 	%r42, 1, 0, %p10;
	add.s32 	%r47, %r41, %r42;
	add.s32 	%r48, %r48, 8;
	add.s32 	%r44, %r44, 8;
	setp.ne.s32 	%p11, %r44, 0;
	@%p11 bra 	$L__BB0_3;
$L__BB0_4:
	setp.eq.s32 	%p12, %r4, 0;
	@%p12 bra 	$L__BB0_6;
	mul.wide.s32 	%rd11, %r48, 4;
	add.s64 	%rd12, %rd2, %rd11;
	ld.global.f32 	%f33, [%rd12];
	add.s64 	%rd13, %rd1, %rd11;
	ld.global.f32 	%f34, [%rd13];
	mul.f32 	%f35, %f34, %f34;
	fma.rn.f32 	%f36, %f33, %f33, %f35;
	setp.lt.f32 	%p13, %f36, 0f3F800000;
	selp.u32 	%r43, 1, 0, %p13;
	add.s32 	%r47, %r47, %r43;
$L__BB0_6:
	cvta.to.global.u64 	%rd14, %rd5;
	mul.wide.s32 	%rd15, %r1, 4;
	add.s64 	%rd16, %rd14, %rd15;
	st.global.u32 	[%rd16], %r47;
	ret;

}


// ===== COMPILED SASS (sm_100) =====

	.target	sm_100

	.elftype	@"ET_EXEC"


//--------------------- .note.nv.tkinfo           --------------------------
	.section	.note.nv.tkinfo,"",@"SHT_NOTE"
	.sectionflags	@"SHF_NOTE_NV_TKINFO"
	.tkinfo
        /*0018*/ 	.word	0x00000002
        /*0030*/ 	.string	""
        /*0030*/ 	.string	"ptxas"
        /*0030*/ 	.string	"Cuda compilation tools, release 13.0, V13.0.88"
        /*0030*/ 	.string	"Build cuda_13.0.r13.0/compiler.36424714_0"
        /*0030*/ 	.string	"-arch sm_100 -m 64 "



//--------------------- .note.nv.cuinfo           --------------------------
	.section	.note.nv.cuinfo,"",@"SHT_NOTE"
	.sectionflags	@"SHF_NOTE_NV_CUINFO"
        /*0018*/ 	.short	0x0002
        /*001a*/ 	.short	0x0064
        /*001c*/ 	.short	0x0082
	.zero		2


//--------------------- .nv.info                  --------------------------
	.section	.nv.info,"",@"SHT_CUDA_INFO"
	.align	4


	//----- nvinfo : EIATTR_REGCOUNT
	.align		4
        /*0000*/ 	.byte	0x04, 0x2f
        /*0002*/ 	.short	(.L_1 - .L_0)
	.align		4
.L_0:
        /*0004*/ 	.word	index@(_Z8count_piPfS_Pii)
        /*0008*/ 	.word	0x00000020


	//----- nvinfo : EIATTR_FRAME_SIZE
	.align		4
.L_1:
        /*000c*/ 	.byte	0x04, 0x11
        /*000e*/ 	.short	(.L_3 - .L_2)
	.align		4
.L_2:
        /*0010*/ 	.word	index@(_Z8count_piPfS_Pii)
        /*0014*/ 	.word	0x00000000


	//----- nvinfo : EIATTR_MIN_STACK_SIZE
	.align		4
.L_3:
        /*0018*/ 	.byte	0x04, 0x12
        /*001a*/ 	.short	(.L_5 - .L_4)
	.align		4
.L_4:
        /*001c*/ 	.word	index@(_Z8count_piPfS_Pii)
        /*0020*/ 	.word	0x00000000
.L_5:


//--------------------- .nv.compat                --------------------------
	.section	.nv.compat,"",@"SHT_CUDA_COMPAT_INFO"
	.align	4
        /*0000*/ 	.byte	0x02, 0x09, 0x00, 0x00, 0x02, 0x02, 0x01, 0x00, 0x02, 0x05, 0x05, 0x00, 0x03, 0x07, 0x01, 0x01
        /*0010*/ 	.byte	0x02, 0x03, 0x00, 0x00, 0x02, 0x06, 0x01, 0x00, 0x04, 0x0b, 0x08, 0x00, 0x01, 0x00, 0x00, 0x00
        /*0020*/ 	.byte	0x00, 0x00, 0x00, 0x00


//--------------------- .nv.info._Z8count_piPfS_Pii --------------------------
	.section	.nv.info._Z8count_piPfS_Pii,"",@"SHT_CUDA_INFO"
	.sectionflags	@""
	.align	4


	//----- nvinfo : EIATTR_CUDA_API_VERSION
	.align		4
        /*0000*/ 	.byte	0x04, 0x37
        /*0002*/ 	.short	(.L_7 - .L_6)
.L_6:
        /*0004*/ 	.word	0x00000082


	//----- nvinfo : EIATTR_KPARAM_INFO
	.align		4
.L_7:
        /*0008*/ 	.byte	0x04, 0x17
        /*000a*/ 	.short	(.L_9 - .L_8)
.L_8:
        /*000c*/ 	.word	0x00000000
        /*0010*/ 	.short	0x0003
        /*0012*/ 	.short	0x0018
        /*0014*/ 	.byte	0x00, 0xf0, 0x11, 0x00


	//----- nvinfo : EIATTR_KPARAM_INFO
	.align		4
.L_9:
        /*0018*/ 	.byte	0x04, 0x17
        /*001a*/ 	.short	(.L_11 - .L_10)
.L_10:
        /*001c*/ 	.word	0x00000000
        /*0020*/ 	.short	0x0002
        /*0022*/ 	.short	0x0010
        /*0024*/ 	.byte	0x00, 0xf5, 0x21, 0x00


	//----- nvinfo : EIATTR_KPARAM_INFO
	.align		4
.L_11:
        /*0028*/ 	.byte	0x04, 0x17
        /*002a*/ 	.short	(.L_13 - .L_12)
.L_12:
        /*002c*/ 	.word	0x00000000
        /*0030*/ 	.short	0x0001
        /*0032*/ 	.short	0x0008
        /*0034*/ 	.byte	0x00, 0xf5, 0x21, 0x00


	//----- nvinfo : EIATTR_KPARAM_INFO
	.align		4
.L_13:
        /*0038*/ 	.byte	0x04, 0x17
        /*003a*/ 	.short	(.L_15 - .L_14)
.L_14:
        /*003c*/ 	.word	0x00000000
        /*0040*/ 	.short	0x0000
        /*0042*/ 	.short	0x0000
        /*0044*/ 	.byte	0x00, 0xf5, 0x21, 0x00


	//----- nvinfo : EIATTR_SPARSE_MMA_MASK
	.align		4
.L_15:
        /*0048*/ 	.byte	0x03, 0x50
        /*004a*/ 	.short	0x0000


	//----- nvinfo : EIATTR_MAXREG_COUNT
	.align		4
        /*004c*/ 	.byte	0x03, 0x1b
        /*004e*/ 	.short	0x00ff


	//----- nvinfo : EIATTR_MERCURY_ISA_VERSION
	.align		4
        /*0050*/ 	.byte	0x03, 0x5f
        /*0052*/ 	.short	0x0101


	//----- nvinfo : EIATTR_VRC_CTA_INIT_COUNT
	.align		4
        /*0054*/ 	.byte	0x02, 0x4a
	.zero		1
	.zero		1


	//----- nvinfo : EIATTR_EXIT_INSTR_OFFSETS
	.align		4
        /*0058*/ 	.byte	0x04, 0x1c
        /*005a*/ 	.short	(.L_17 - .L_16)


	//   ....[0]....
.L_16:
        /*005c*/ 	.word	0x000006c0


	//----- nvinfo : EIATTR_CRS_STACK_SIZE
	.align		4
.L_17:
        /*0060*/ 	.byte	0x04, 0x1e
        /*0062*/ 	.short	(.L_19 - .L_18)
.L_18:
        /*0064*/ 	.word	0x00000000


	//----- nvinfo : EIATTR_CBANK_PARAM_SIZE
	.align		4
.L_19:
        /*0068*/ 	.byte	0x03, 0x19
        /*006a*/ 	.short	0x001c


	//----- nvinfo : EIATTR_PARAM_CBANK
	.align		4
        /*006c*/ 	.byte	0x04, 0x0a
        /*006e*/ 	.short	(.L_21 - .L_20)
	.align		4
.L_20:
        /*0070*/ 	.word	index@(.nv.constant0._Z8count_piPfS_Pii)
        /*0074*/ 	.short	0x0380
        /*0076*/ 	.short	0x001c


	//----- nvinfo : EIATTR_SW_WAR
	.align		4
.L_21:
        /*0078*/ 	.byte	0x04, 0x36
        /*007a*/ 	.short	(.L_23 - .L_22)
.L_22:
        /*007c*/ 	.word	0x00000008
.L_23:


//--------------------- .nv.callgraph             --------------------------
	.section	.nv.callgraph,"",@"SHT_CUDA_CALLGRAPH"
	.align	4
	.sectionentsize	8
	.align		4
        /*0000*/ 	.word	0x00000000
	.align		4
        /*0004*/ 	.word	0xffffffff
	.align		4
        /*0008*/ 	.word	0x00000000
	.align		4
        /*000c*/ 	.word	0xfffffffe
	.align		4
        /*0010*/ 	.word	0x00000000
	.align		4
        /*0014*/ 	.word	0xfffffffd
	.align		4
        /*0018*/ 	.word	0x00000000
	.align		4
        /*001c*/ 	.word	0xfffffffc


//--------------------- .text._Z8count_piPfS_Pii  --------------------------
	.section	.text._Z8count_piPfS_Pii,"ax",@progbits
	.align	128
        .global         _Z8count_piPfS_Pii
        .type           _Z8count_piPfS_Pii,@function
        .size           _Z8count_piPfS_Pii,(.L_x_6 - _Z8count_piPfS_Pii)
        .other          _Z8count_piPfS_Pii,@"STO_CUDA_ENTRY STV_DEFAULT"
_Z8count_piPfS_Pii:
.text._Z8count_piPfS_Pii:
[----:B------:R-:W-:Y:S01]  /*0000*/  LDC R1, c[0x0][0x37c] ;  /* 0x0000df00ff017b82 */ /* 0x000fe20000000800 */
[----:B------:R-:W0:Y:S07]  /*0010*/  S2R R0, SR_TID.X ;  /* 0x0000000000007919 */ /* 0x000e2e0000002100 */
[----:B------:R-:W0:Y:S01]  /*0020*/  S2UR UR4, SR_CTAID.X ;  /* 0x00000000000479c3 */ /* 0x000e220000002500 */
[----:B------:R-:W-:Y:S01]  /*0030*/  BSSY.RECONVERGENT B0, `(.L_x_0) ;  /* 0x0000065000007945 */ /* 0x000fe20003800200 */
[----:B------:R-:W-:-:S06]  /*0040*/  IMAD.MOV.U32 R10, RZ, RZ, RZ ;  /* 0x000000ffff0a7224 */ /* 0x000fcc00078e00ff */
[----:B------:R-:W0:Y:S02]  /*0050*/  LDC R3, c[0x0][0x360] ;  /* 0x0000d800ff037b82 */ /* 0x000e240000000800 */
[----:B0-----:R-:W-:Y:S01]  /*0060*/  IMAD R0, R3, UR4, R0 ;  /* 0x0000000403007c24 */ /* 0x001fe2000f8e0200 */
[----:B------:R-:W0:Y:S04]  /*0070*/  LDCU.64 UR4, c[0x0][0x358] ;  /* 0x00006b00ff0477ac */ /* 0x000e280008000a00 */
[----:B------:R-:W-:-:S04]  /*0080*/  SHF.L.U32 R11, R0, 0x7, RZ ;  /* 0x00000007000b7819 */ /* 0x000fc800000006ff */
[----:B------:R-:W-:-:S13]  /*0090*/  ISETP.NE.AND P0, PT, R11, 0x7fffff80, PT ;  /* 0x7fffff800b00780c */ /* 0x000fda0003f05270 */
[----:B0-----:R-:W-:Y:S05]  /*00a0*/  @!P0 BRA `(.L_x_1) ;  /* 0x0000000400748947 */ /* 0x001fea0003800000 */
[C---:B------:R-:W-:Y:S01]  /*00b0*/  IADD3 R2, PT, PT, R11.reuse, 0x1, RZ ;  /* 0x000000010b027810 */ /* 0x040fe20007ffe0ff */
[----:B------:R-:W-:Y:S01]  /*00c0*/  BSSY.RECONVERGENT B1, `(.L_x_2) ;  /* 0x000004d000017945 */ /* 0x000fe20003800200 */
[----:B------:R-:W-:Y:S02]  /*00d0*/  HFMA2 R10, -RZ, RZ, 0, 0 ;  /* 0x00000000ff0a7431 */ /* 0x000fe400000001ff */
[----:B------:R-:W-:-:S04]  /*00e0*/  VIADDMNMX R12, R11, 0x80, R2, !PT ;  /* 0x000000800b0c7846 */ /* 0x000fc80007800102 */
[----:B------:R-:W-:Y:S01]  /*00f0*/  LOP3.LUT R14, R12, 0x1, RZ, 0xc0, !PT ;  /* 0x000000010c0e7812 */ /* 0x000fe200078ec0ff */
[----:B------:R-:W-:-:S05]  /*0100*/  IMAD.IADD R2, R11, 0x1, -R12 ;  /* 0x000000010b027824 */ /* 0x000fca00078e0a0c */
[----:B------:R-:W-:-:S13]  /*0110*/  ISETP.GT.U32.AND P0, PT, R2, -0x8, PT ;  /* 0xfffffff80200780c */ /* 0x000fda0003f04070 */
[----:B------:R-:W-:Y:S05]  /*0120*/  @P0 BRA `(.L_x_3) ;  /* 0x0000000400180947 */ /* 0x000fea0003800000 */
[----:B------:R-:W0:Y:S01]  /*0130*/  LDC.64 R2, c[0x0][0x380] ;  /* 0x0000e000ff027b82 */ /* 0x000e220000000a00 */
[----:B------:R-:W-:Y:S01]  /*0140*/  IADD3 R12, PT, PT, -R12, R11, R14 ;  /* 0x0000000b0c0c7210 */ /* 0x000fe20007ffe10e */
[----:B------:R-:W-:-:S06]  /*0150*/  IMAD.MOV.U32 R10, RZ, RZ, RZ ;  /* 0x000000ffff0a7224 */ /* 0x000fcc00078e00ff */
[----:B------:R-:W1:Y:S01]  /*0160*/  LDC.64 R4, c[0x0][0x388] ;  /* 0x0000e200ff047b82 */ /* 0x000e620000000a00 */
[----:B0-----:R-:W-:-:S05]  /*0170*/  IADD3 R2, P0, PT, R2, 0x10, RZ ;  /* 0x0000001002027810 */ /* 0x001fca0007f1e0ff */
[----:B------:R-:W-:Y:S01]  /*0180*/  IMAD.X R3, RZ, RZ, R3, P0 ;  /* 0x000000ffff037224 */ /* 0x000fe200000e0603 */
[----:B-1----:R-:W-:-:S04]  /*0190*/  IADD3 R4, P1, PT, R4, 0x10, RZ ;  /* 0x0000001004047810 */ /* 0x002fc80007f3e0ff */
[----:B------:R-:W-:-:S09]  /*01a0*/  IADD3.X R5, PT, PT, RZ, R5, RZ, P1, !PT ;  /* 0x00000005ff057210 */ /* 0x000fd20000ffe4ff */
.L_x_4:
[----:B------:R-:W-:-:S04]  /*01b0*/  IMAD.WIDE R8, R11, 0x4, R4 ;  /* 0x000000040b087825 */ /* 0x000fc800078e0204 */
[----:B------:R-:W-:Y:S01]  /*01c0*/  IMAD.WIDE R6, R11, 0x4, R2 ;  /* 0x000000040b067825 */ /* 0x000fe200078e0202 */
[----:B------:R-:W2:Y:S04]  /*01d0*/  LDG.E R29, desc[UR4][R8.64+-0x10] ;  /* 0xfffff004081d7981 */ /* 0x000ea8000c1e1900 */
[----:B------:R-:W3:Y:S04]  /*01e0*/  LDG.E R25, desc[UR4][R6.64+-0x10] ;  /* 0xfffff00406197981 */ /* 0x000ee8000c1e1900 */
[----:B------:R-:W4:Y:S04]  /*01f0*/  LDG.E R24, desc[UR4][R8.64+-0xc] ;  /* 0xfffff40408187981 */ /* 0x000f28000c1e1900 */
[----:B------:R-:W5:Y:S04]  /*0200*/  LDG.E R23, desc[UR4][R6.64+-0xc] ;  /* 0xfffff40406177981 */ /* 0x000f68000c1e1900 */
        /* <DEDUP_REMOVED lines=11> */
[----:B------:R0:W5:Y:S01]  /*02c0*/  LDG.E R26, desc[UR4][R6.64+0xc] ;  /* 0x00000c04061a7981 */ /* 0x000162000c1e1900 */
[----:B------:R-:W-:-:S02]  /*02d0*/  IADD3 R12, PT, PT, R12, 0x8, RZ ;  /* 0x000000080c0c7810 */ /* 0x000fc40007ffe0ff */
[----:B------:R-:W-:Y:S01]  /*02e0*/  IADD3 R11, PT, PT, R11, 0x8, RZ ;  /* 0x000000080b0b7810 */ /* 0x000fe20007ffe0ff */
[----:B--2---:R-:W-:-:S04]  /*02f0*/  FMUL R29, R29, R29 ;  /* 0x0000001d1d1d7220 */ /* 0x004fc80000400000 */
[----:B---3--:R-:W-:Y:S01]  /*0300*/  FFMA R29, R25, R25, R29 ;  /* 0x00000019191d7223 */ /* 0x008fe2000000001d */
[----:B----4-:R-:W-:-:S04]  /*0310*/  FMUL R24, R24, R24 ;  /* 0x0000001818187220 */ /* 0x010fc80000400000 */
[----:B------:R-:W-:Y:S01]  /*0320*/  FSETP.GEU.AND P0, PT, R29, 1, PT ;  /* 0x3f8000001d00780b */ /* 0x000fe20003f0e000 */
[----:B-----5:R-:W-:Y:S01]  /*0330*/  FFMA R24, R23, R23, R24 ;  /* 0x0000001717187223 */ /* 0x020fe20000000018 */
[----:B------:R-:W-:-:S04]  /*0340*/  FMUL R23, R13, R13 ;  /* 0x0000000d0d177220 */ /* 0x000fc80000400000 */
[----:B------:R-:W-:Y:S01]  /*0350*/  FSETP.GEU.AND P1, PT, R24, 1, PT ;  /* 0x3f8000001800780b */ /* 0x000fe20003f2e000 */
[----:B------:R-:W-:Y:S01]  /*0360*/  FFMA R23, R22, R22, R23 ;  /* 0x0000001616177223 */ /* 0x000fe20000000017 */
[----:B------:R-:W-:-:S05]  /*0370*/  IADD3 R13, PT, PT, R10, 0x1, RZ ;  /* 0x000000010a0d7810 */ /* 0x000fca0007ffe0ff */
[----:B------:R-:W-:Y:S02]  /*0380*/  @P0 IMAD.MOV R13, RZ, RZ, R10 ;  /* 0x000000ffff0d0224 */ /* 0x000fe400078e020a */
[----:B------:R-:W-:Y:S01]  /*0390*/  FMUL R21, R21, R21 ;  /* 0x0000001515157220 */ /* 0x000fe20000400000 */
[----:B------:R-:W-:-:S03]  /*03a0*/  FSETP.GEU.AND P0, PT, R23, 1, PT ;  /* 0x3f8000001700780b */ /* 0x000fc60003f0e000 */
[----:B------:R-:W-:Y:S01]  /*03b0*/  FFMA R21, R20, R20, R21 ;  /* 0x0000001414157223 */ /* 0x000fe20000000015 */
[----:B0-----:R-:W-:Y:S01]  /*03c0*/  IADD3 R6, PT, PT, R13, 0x1, RZ ;  /* 0x000000010d067810 */ /* 0x001fe20007ffe0ff */
[----:B------:R-:W-:Y:S02]  /*03d0*/  @P1 IMAD.MOV R6, RZ, RZ, R13 ;  /* 0x000000ffff061224 */ /* 0x000fe400078e020d */
[----:B------:R-:W-:Y:S01]  /*03e0*/  FMUL R19, R19, R19 ;  /* 0x0000001313137220 */ /* 0x000fe20000400000 */
[----:B------:R-:W-:-:S03]  /*03f0*/  FSETP.GEU.AND P1, PT, R21, 1, PT ;  /* 0x3f8000001500780b */ /* 0x000fc60003f2e000 */
[----:B------:R-:W-:Y:S01]  /*0400*/  FFMA R19, R18, R18, R19 ;  /* 0x0000001212137223 */ /* 0x000fe20000000013 */
[C---:B------:R-:W-:Y:S02]  /*0410*/  IADD3 R7, PT, PT, R6.reuse, 0x1, RZ ;  /* 0x0000000106077810 */ /* 0x040fe40007ffe0ff */
[----:B------:R-:W-:Y:S01]  /*0420*/  @P0 IADD3 R7, PT, PT, R6, RZ, RZ ;  /* 0x000000ff06070210 */ /* 0x000fe20007ffe0ff */
[----:B------:R-:W-:Y:S01]  /*0430*/  FMUL R17, R17, R17 ;  /* 0x0000001111117220 */ /* 0x000fe20000400000 */
[----:B------:R-:W-:-:S03]  /*0440*/  FSETP.GEU.AND P0, PT, R19, 1, PT ;  /* 0x3f8000001300780b */ /* 0x000fc60003f0e000 */
[----:B------:R-:W-:Y:S01]  /*0450*/  FFMA R17, R16, R16, R17 ;  /* 0x0000001010117223 */ /* 0x000fe20000000011 */
[C---:B------:R-:W-:Y:S01]  /*0460*/  VIADD R8, R7.reuse, 0x1 ;  /* 0x0000000107087836 */ /* 0x040fe20000000000 */
[----:B------:R-:W-:Y:S01]  /*0470*/  @P1 IADD3 R8, PT, PT, R7, RZ, RZ ;  /* 0x000000ff07081210 */ /* 0x000fe20007ffe0ff */
[----:B------:R-:W-:Y:S02]  /*0480*/  FMUL R6, R27, R27 ;  /* 0x0000001b1b067220 */ /* 0x000fe40000400000 */
[----:B------:R-:W-:Y:S02]  /*0490*/  FSETP.GEU.AND P1, PT, R17, 1, PT ;  /* 0x3f8000001100780b */ /* 0x000fe40003f2e000 */
[----:B------:R-:W-:Y:S01]  /*04a0*/  FFMA R6, R15, R15, R6 ;  /* 0x0000000f0f067223 */ /* 0x000fe20000000006 */
[----:B------:R-:W-:Y:S02]  /*04b0*/  IADD3 R9, PT, PT, R8, 0x1, RZ ;  /* 0x0000000108097810 */ /* 0x000fe40007ffe0ff */
[----:B------:R-:W-:-:S02]  /*04c0*/  @P0 IMAD.MOV R9, RZ, RZ, R8 ;  /* 0x000000ffff090224 */ /* 0x000fc400078e0208 */
[----:B------:R-:W-:Y:S01]  /*04d0*/  FSETP.GEU.AND P0, PT, R6, 1, PT ;  /* 0x3f8000000600780b */ /* 0x000fe20003f0e000 */
[----:B------:R-:W-:Y:S02]  /*04e0*/  FMUL R7, R28, R28 ;  /* 0x0000001c1c077220 */ /* 0x000fe40000400000 */
[C---:B------:R-:W-:Y:S02]  /*04f0*/  IADD3 R6, PT, PT, R9.reuse, 0x1, RZ ;  /* 0x0000000109067810 */ /* 0x040fe40007ffe0ff */
[----:B------:R-:W-:Y:S01]  /*0500*/  FFMA R7, R26, R26, R7 ;  /* 0x0000001a1a077223 */ /* 0x000fe20000000007 */
[----:B------:R-:W-:-:S04]  /*0510*/  @P1 IADD3 R6, PT, PT, R9, RZ, RZ ;  /* 0x000000ff09061210 */ /* 0x000fc80007ffe0ff */
[----:B------:R-:W-:Y:S01]  /*0520*/  FSETP.GEU.AND P1, PT, R7, 1, PT ;  /* 0x3f8000000700780b */ /* 0x000fe20003f2e000 */
[C---:B------:R-:W-:Y:S02]  /*0530*/  VIADD R7, R6.reuse, 0x1 ;  /* 0x0000000106077836 */ /* 0x040fe40000000000 */
[----:B------:R-:W-:Y:S02]  /*0540*/  @P0 IADD3 R7, PT, PT, R6, RZ, RZ ;  /* 0x000000ff06070210 */ /* 0x000fe40007ffe0ff */
[----:B------:R-:W-:-:S03]  /*0550*/  ISETP.NE.AND P0, PT, R12, RZ, PT ;  /* 0x000000ff0c00720c */ /* 0x000fc60003f05270 */
[----:B------:R-:W-:-:S05]  /*0560*/  VIADD R10, R7, 0x1 ;  /* 0x00000001070a7836 */ /* 0x000fca0000000000 */
[----:B------:R-:W-:-:S05]  /*0570*/  @P1 IADD3 R10, PT, PT, R7, RZ, RZ ;  /* 0x000000ff070a1210 */ /* 0x000fca0007ffe0ff */
[----:B------:R-:W-:Y:S05]  /*0580*/  @P0 BRA `(.L_x_4) ;  /* 0xfffffffc00080947 */ /* 0x000fea000383ffff */
.L_x_3:
[----:B------:R-:W-:Y:S05]  /*0590*/  BSYNC.RECONVERGENT B1 ;  /* 0x0000000000017941 */ /* 0x000fea0003800200 */
.L_x_2:
[----:B------:R-:W-:-:S13]  /*05a0*/  ISETP.NE.AND P0, PT, R14, RZ, PT ;  /* 0x000000ff0e00720c */ /* 0x000fda0003f05270 */
[----:B------:R-:W-:Y:S05]  /*05b0*/  @!P0 BRA `(.L_x_1) ;  /* 0x0000000000308947 */ /* 0x000fea0003800000 */
[----:B------:R-:W0:Y:S08]  /*05c0*/  LDC.64 R4, c[0x0][0x388] ;  /* 0x0000e200ff047b82 */ /* 0x000e300000000a00 */
[----:B------:R-:W1:Y:S01]  /*05d0*/  LDC.64 R2, c[0x0][0x380] ;  /* 0x0000e000ff027b82 */ /* 0x000e620000000a00 */
[----:B0-----:R-:W-:-:S06]  /*05e0*/  IMAD.WIDE R4, R11, 0x4, R4 ;  /* 0x000000040b047825 */ /* 0x001fcc00078e0204 */
[----:B------:R-:W2:Y:S01]  /*05f0*/  LDG.E R4, desc[UR4][R4.64] ;  /* 0x0000000404047981 */ /* 0x000ea2000c1e1900 */
[----:B-1----:R-:W-:-:S06]  /*0600*/  IMAD.WIDE R2, R11, 0x4, R2 ;  /* 0x000000040b027825 */ /* 0x002fcc00078e0202 */
[----:B------:R-:W3:Y:S01]  /*0610*/  LDG.E R2, desc[UR4][R2.64] ;  /* 0x0000000402027981 */ /* 0x000ee2000c1e1900 */
[----:B------:R-:W-:Y:S02]  /*0620*/  VIADD R6, R10, 0x1 ;  /* 0x000000010a067836 */ /* 0x000fe40000000000 */
[----:B--2---:R-:W-:-:S04]  /*0630*/  FMUL R7, R4, R4 ;  /* 0x0000000404077220 */ /* 0x004fc80000400000 */
[----:B---3--:R-:W-:-:S05]  /*0640*/  FFMA R7, R2, R2, R7 ;  /* 0x0000000202077223 */ /* 0x008fca0000000007 */
[----:B------:R-:W-:-:S13]  /*0650*/  FSETP.GEU.AND P0, PT, R7, 1, PT ;  /* 0x3f8000000700780b */ /* 0x000fda0003f0e000 */
[----:B------:R-:W-:-:S04]  /*0660*/  @P0 IADD3 R6, PT, PT, R10, RZ, RZ ;  /* 0x000000ff0a060210 */ /* 0x000fc80007ffe0ff */
[----:B------:R-:W-:-:S07]  /*0670*/  MOV R10, R6 ;  /* 0x00000006000a7202 */ /* 0x000fce0000000f00 */
.L_x_1:
[----:B------:R-:W-:Y:S05]  /*0680*/  BSYNC.RECONVERGENT B0 ;  /* 0x0000000000007941 */ /* 0x000fea0003800200 */
.L_x_0:
[----:B------:R-:W0:Y:S02]  /*0690*/  LDC.64 R2, c[0x0][0x390] ;  /* 0x0000e400ff027b82 */ /* 0x000e240000000a00 */
[----:B0-----:R-:W-:-:S05]  /*06a0*/  IMAD.WIDE R2, R0, 0x4, R2 ;  /* 0x0000000400027825 */ /* 0x001fca00078e0202 */
[----:B------:R-:W-:Y:S01]  /*06b0*/  STG.E desc[UR4][R2.64], R10 ;  /* 0x0000000a02007986 */ /* 0x000fe2000c101904 */
[----:B------:R-:W-:Y:S05]  /*06c0*/  EXIT ;  /* 0x000000000000794d */ /* 0x000fea0003800000 */
.L_x_5:
[----:B------:R-:W-:-:S00]  /*06d0*/  BRA `(.L_x_5) ;  /* 0xfffffffc00fc7947 */ /* 0x000fc0000383ffff */
[----:B------:R-:W-:-:S00]  /*06e0*/  NOP ;  /* 0x0000000000007918 */ /* 0x000fc00000000000 */
        /* <DEDUP_REMOVED lines=9> */
.L_x_6:


//--------------------- .nv.shared.reserved.0     --------------------------
	.section	.nv.shared.reserved.0,"aw",@nobits
	.weak		__nv_reservedSMEM_offset_0_alias
	.size		__nv_reservedSMEM_offset_0_alias, 0, 64
	.other		__nv_reservedSMEM_offset_0_alias,@"STO_CUDA_RESERVED_SHARED STV_DEFAULT"
__nv_reservedSMEM_offset_0_alias:
	.zero		0
	.zero		64


//--------------------- .nv.constant0._Z8count_piPfS_Pii --------------------------
	.section	.nv.constant0._Z8count_piPfS_Pii,"a",@progbits
	.sectionflags	@""
	.align	4
.nv.constant0._Z8count_piPfS_Pii:
	.zero		924


//--------------------- SYMBOLS --------------------------

	.type		.nv.reservedSmem.offset0,@object
	.size		.nv.reservedSmem.offset0,0x4
